//
// Generated by NVIDIA NVVM Compiler
//
// Compiler Build ID: CL-36424714
// Cuda compilation tools, release 13.0, V13.0.88
// Based on NVVM 20.0.0
//

.version 9.0
.target sm_100
.address_size 64

	// .globl	_Z3addPiS_S_

.visible .entry _Z3addPiS_S_(
	.param .u64 .ptr .align 1 _Z3addPiS_S__param_0,
	.param .u64 .ptr .align 1 _Z3addPiS_S__param_1,
	.param .u64 .ptr .align 1 _Z3addPiS_S__param_2
)
{
	.reg .pred 	%p<2>;
	.reg .b32 	%r<5>;
	.reg .b64 	%rd<11>;

	ld.param.u64 	%rd1, [_Z3addPiS_S__param_0];
	ld.param.u64 	%rd2, [_Z3addPiS_S__param_1];
	ld.param.u64 	%rd3, [_Z3addPiS_S__param_2];
	mov.u32 	%r1, %ctaid.x;
	setp.gt.u32 	%p1, %r1, 99;
	@%p1 bra 	$L__BB0_2;
	cvta.to.global.u64 	%rd4, %rd1;
	cvta.to.global.u64 	%rd5, %rd2;
	cvta.to.global.u64 	%rd6, %rd3;
	mul.wide.u32 	%rd7, %r1, 4;
	add.s64 	%rd8, %rd4, %rd7;
	ld.global.u32 	%r2, [%rd8];
	add.s64 	%rd9, %rd5, %rd7;
	ld.global.u32 	%r3, [%rd9];
	add.s32 	%r4, %r3, %r2;
	add.s64 	%rd10, %rd6, %rd7;
	st.global.u32 	[%rd10], %r4;
$L__BB0_2:
	ret;

}


// ===== COMPILED SASS (sm_100) =====

	.target	sm_100

	.elftype	@"ET_EXEC"


//--------------------- .note.nv.tkinfo           --------------------------
	.section	.note.nv.tkinfo,"",@"SHT_NOTE"
	.sectionflags	@"SHF_NOTE_NV_TKINFO"
	.tkinfo
        /*0018*/ 	.word	0x00000002
        /*0030*/ 	.string	""
        /*0030*/ 	.string	"ptxas"
        /*0030*/ 	.string	"Cuda compilation tools, release 13.0, V13.0.88"
        /*0030*/ 	.string	"Build cuda_13.0.r13.0/compiler.36424714_0"
        /*0030*/ 	.string	"-arch sm_100 -m 64 "



//--------------------- .note.nv.cuinfo           --------------------------
	.section	.note.nv.cuinfo,"",@"SHT_NOTE"
	.sectionflags	@"SHF_NOTE_NV_CUINFO"
        /*0018*/ 	.short	0x0002
        /*001a*/ 	.short	0x0064
        /*001c*/ 	.short	0x0082
	.zero		2


//--------------------- .nv.info                  --------------------------
	.section	.nv.info,"",@"SHT_CUDA_INFO"
	.align	4


	//----- nvinfo : EIATTR_REGCOUNT
	.align		4
        /*0000*/ 	.byte	0x04, 0x2f
        /*0002*/ 	.short	(.L_1 - .L_0)
	.align		4
.L_0:
        /*0004*/ 	.word	index@(_Z3addPiS_S_)
        /*0008*/ 	.word	0x0000000c


	//----- nvinfo : EIATTR_FRAME_SIZE
	.align		4
.L_1:
        /*000c*/ 	.byte	0x04, 0x11
        /*000e*/ 	.short	(.L_3 - .L_2)
	.align		4
.L_2:
        /*0010*/ 	.word	index@(_Z3addPiS_S_)
        /*0014*/ 	.word	0x00000000


	//----- nvinfo : EIATTR_MIN_STACK_SIZE
	.align		4
.L_3:
        /*0018*/ 	.byte	0x04, 0x12
        /*001a*/ 	.short	(.L_5 - .L_4)
	.align		4
.L_4:
        /*001c*/ 	.word	index@(_Z3addPiS_S_)
        /*0020*/ 	.word	0x00000000
.L_5:


//--------------------- .nv.compat                --------------------------
	.section	.nv.compat,"",@"SHT_CUDA_COMPAT_INFO"
	.align	4
        /*0000*/ 	.byte	0x02, 0x09, 0x00, 0x00, 0x02, 0x02, 0x01, 0x00, 0x02, 0x05, 0x05, 0x00, 0x03, 0x07, 0x01, 0x01
        /*0010*/ 	.byte	0x02, 0x03, 0x00, 0x00, 0x02, 0x06, 0x01, 0x00, 0x04, 0x0b, 0x08, 0x00, 0x09, 0x00, 0x00, 0x00
        /*0020*/ 	.byte	0x00, 0x00, 0x00, 0x00


//--------------------- .nv.info._Z3addPiS_S_     --------------------------
	.section	.nv.info._Z3addPiS_S_,"",@"SHT_CUDA_INFO"
	.sectionflags	@""
	.align	4


	//----- nvinfo : EIATTR_CUDA_API_VERSION
	.align		4
        /*0000*/ 	.byte	0x04, 0x37
        /*0002*/ 	.short	(.L_7 - .L_6)
.L_6:
        /*0004*/ 	.word	0x00000082


	//----- nvinfo : EIATTR_KPARAM_INFO
	.align		4
.L_7:
        /*0008*/ 	.byte	0x04, 0x17
        /*000a*/ 	.short	(.L_9 - .L_8)
.L_8:
        /*000c*/ 	.word	0x00000000
        /*0010*/ 	.short	0x0002
        /*0012*/ 	.short	0x0010
        /*0014*/ 	.byte	0x00, 0xf5, 0x21, 0x00


	//----- nvinfo : EIATTR_KPARAM_INFO
	.align		4
.L_9:
        /*0018*/ 	.byte	0x04, 0x17
        /*001a*/ 	.short	(.L_11 - .L_10)
.L_10:
        /*001c*/ 	.word	0x00000000
        /*0020*/ 	.short	0x0001
        /*0022*/ 	.short	0x0008
        /*0024*/ 	.byte	0x00, 0xf5, 0x21, 0x00


	//----- nvinfo : EIATTR_KPARAM_INFO
	.align		4
.L_11:
        /*0028*/ 	.byte	0x04, 0x17
        /*002a*/ 	.short	(.L_13 - .L_12)
.L_12:
        /*002c*/ 	.word	0x00000000
        /*0030*/ 	.short	0x0000
        /*0032*/ 	.short	0x0000
        /*0034*/ 	.byte	0x00, 0xf5, 0x21, 0x00


	//----- nvinfo : EIATTR_SPARSE_MMA_MASK
	.align		4
.L_13:
        /*0038*/ 	.byte	0x03, 0x50
        /*003a*/ 	.short	0x0000


	//----- nvinfo : EIATTR_MAXREG_COUNT
	.align		4
        /*003c*/ 	.byte	0x03, 0x1b
        /*003e*/ 	.short	0x00ff


	//----- nvinfo : EIATTR_MERCURY_ISA_VERSION
	.align		4
        /*0040*/ 	.byte	0x03, 0x5f
        /*0042*/ 	.short	0x0101


	//----- nvinfo : EIATTR_VRC_CTA_INIT_COUNT
	.align		4
        /*0044*/ 	.byte	0x02, 0x4a
	.zero		1
	.zero		1


	//----- nvinfo : EIATTR_EXIT_INSTR_OFFSETS
	.align		4
        /*0048*/ 	.byte	0x04, 0x1c
        /*004a*/ 	.short	(.L_15 - .L_14)


	//   ....[0]....
.L_14:
        /*004c*/ 	.word	0x00000030


	//   ....[1]....
        /*0050*/ 	.word	0x000000f0


	//----- nvinfo : EIATTR_CBANK_PARAM_SIZE
	.align		4
.L_15:
        /*0054*/ 	.byte	0x03, 0x19
        /*0056*/ 	.short	0x0018


	//----- nvinfo : EIATTR_PARAM_CBANK
	.align		4
        /*0058*/ 	.byte	0x04, 0x0a
        /*005a*/ 	.short	(.L_17 - .L_16)
	.align		4
.L_16:
        /*005c*/ 	.word	index@(.nv.constant0._Z3addPiS_S_)
        /*0060*/ 	.short	0x0380
        /*0062*/ 	.short	0x0018


	//----- nvinfo : EIATTR_SW_WAR
	.align		4
.L_17:
        /*0064*/ 	.byte	0x04, 0x36
        /*0066*/ 	.short	(.L_19 - .L_18)
.L_18:
        /*0068*/ 	.word	0x00000008
.L_19:


//--------------------- .nv.callgraph             --------------------------
	.section	.nv.callgraph,"",@"SHT_CUDA_CALLGRAPH"
	.align	4
	.sectionentsize	8
	.align		4
        /*0000*/ 	.word	0x00000000
	.align		4
        /*0004*/ 	.word	0xffffffff
	.align		4
        /*0008*/ 	.word	0x00000000
	.align		4
        /*000c*/ 	.word	0xfffffffe
	.align		4
        /*0010*/ 	.word	0x00000000
	.align		4
        /*0014*/ 	.word	0xfffffffd
	.align		4
        /*0018*/ 	.word	0x00000000
	.align		4
        /*001c*/ 	.word	0xfffffffc


//--------------------- .text._Z3addPiS_S_        --------------------------
	.section	.text._Z3addPiS_S_,"ax",@progbits
	.align	128
        .global         _Z3addPiS_S_
        .type           _Z3addPiS_S_,@function
        .size           _Z3addPiS_S_,(.L_x_1 - _Z3addPiS_S_)
        .other          _Z3addPiS_S_,@"STO_CUDA_ENTRY STV_DEFAULT"
_Z3addPiS_S_:
.text._Z3addPiS_S_:
[----:B------:R-:W-:Y:S01]  /*0000*/  LDC R1, c[0x0][0x37c] ;  /* 0x0000df00ff017b82 */ /* 0x000fe20000000800 */
[----:B------:R-:W0:Y:S02]  /*0010*/  S2R R9, SR_CTAID.X ;  /* 0x0000000000097919 */ /* 0x000e240000002500 */
[----:B0-----:R-:W-:-:S13]  /*0020*/  ISETP.GT.U32.AND P0, PT, R9, 0x63, PT ;  /* 0x000000630900780c */ /* 0x001fda0003f04070 */
[----:B------:R-:W-:Y:S05]  /*0030*/  @P0 EXIT ;  /* 0x000000000000094d */ /* 0x000fea0003800000 */
[----:B------:R-:W0:Y:S01]  /*0040*/  LDC.64 R2, c[0x0][0x380] ;  /* 0x0000e000ff027b82 */ /* 0x000e220000000a00 */
[----:B------:R-:W1:Y:S07]  /*0050*/  LDCU.64 UR4, c[0x0][0x358] ;  /* 0x00006b00ff0477ac */ /* 0x000e6e0008000a00 */
[----:B------:R-:W2:Y:S08]  /*0060*/  LDC.64 R4, c[0x0][0x388] ;  /* 0x0000e200ff047b82 */ /* 0x000eb00000000a00 */
[----:B------:R-:W3:Y:S01]  /*0070*/  LDC.64 R6, c[0x0][0x390] ;  /* 0x0000e400ff067b82 */ /* 0x000ee20000000a00 */
[----:B0-----:R-:W-:-:S06]  /*0080*/  IMAD.WIDE.U32 R2, R9, 0x4, R2 ;  /* 0x0000000409027825 */ /* 0x001fcc00078e0002 */
[----:B-1----:R-:W4:Y:S01]  /*0090*/  LDG.E R2, desc[UR4][R2.64] ;  /* 0x0000000402027981 */ /* 0x002f22000c1e1900 */
[----:B--2---:R-:W-:-:S06]  /*00a0*/  IMAD.WIDE.U32 R4, R9, 0x4, R4 ;  /* 0x0000000409047825 */ /* 0x004fcc00078e0004 */
[----:B------:R-:W4:Y:S01]  /*00b0*/  LDG.E R5, desc[UR4][R4.64] ;  /* 0x0000000404057981 */ /* 0x000f22000c1e1900 */
[----:B---3--:R-:W-:Y:S01]  /*00c0*/  IMAD.WIDE.U32 R6, R9, 0x4, R6 ;  /* 0x0000000409067825 */ /* 0x008fe200078e0006 */
[----:B----4-:R-:W-:-:S05]  /*00d0*/  IADD3 R9, PT, PT, R2, R5, RZ ;  /* 0x0000000502097210 */ /* 0x010fca0007ffe0ff */
[----:B------:R-:W-:Y:S01]  /*00e0*/  STG.E desc[UR4][R6.64], R9 ;  /* 0x0000000906007986 */ /* 0x000fe2000c101904 */
[----:B------:R-:W-:Y:S05]  /*00f0*/  EXIT ;  /* 0x000000000000794d */ /* 0x000fea0003800000 */
.L_x_0:
[----:B------:R-:W-:-:S00]  /*0100*/  BRA `(.L_x_0) ;  /* 0xfffffffc00fc7947 */ /* 0x000fc0000383ffff */
[----:B------:R-:W-:-:S00]  /*0110*/  NOP ;  /* 0x0000000000007918 */ /* 0x000fc00000000000 */
        /* <DEDUP_REMOVED lines=14> */
.L_x_1:


//--------------------- .nv.shared.reserved.0     --------------------------
	.section	.nv.shared.reserved.0,"aw",@nobits
	.weak		__nv_reservedSMEM_offset_0_alias
	.size		__nv_reservedSMEM_offset_0_alias, 0, 64
	.other		__nv_reservedSMEM_offset_0_alias,@"STO_CUDA_RESERVED_SHARED STV_DEFAULT"
__nv_reservedSMEM_offset_0_alias:
	.zero		0
	.zero		64


//--------------------- .nv.constant0._Z3addPiS_S_ --------------------------
	.section	.nv.constant0._Z3addPiS_S_,"a",@progbits
	.sectionflags	@""
	.align	4
.nv.constant0._Z3addPiS_S_:
	.zero		920


//--------------------- SYMBOLS --------------------------

	.type		.nv.reservedSmem.offset0,@object
	.size		.nv.reservedSmem.offset0,0x4
